//
// Generated by NVIDIA NVVM Compiler
//
// Compiler Build ID: CL-36424714
// Cuda compilation tools, release 13.0, V13.0.88
// Based on NVVM 20.0.0
//

.version 9.0
.target sm_100
.address_size 64

	// .globl	_Z6addTwoPiS_S_
.extern .func  (.param .b32 func_retval0) vprintf
(
	.param .b64 vprintf_param_0,
	.param .b64 vprintf_param_1
)
;
.global .align 1 .b8 $str[67] = {84, 104, 114, 101, 97, 100, 32, 37, 100, 32, 111, 110, 32, 98, 108, 111, 99, 107, 32, 37, 100, 32, 104, 97, 115, 32, 98, 108, 111, 99, 107, 32, 100, 105, 109, 32, 37, 100, 32, 97, 110, 100, 32, 115, 104, 111, 117, 108, 100, 32, 117, 112, 100, 97, 116, 101, 32, 105, 110, 100, 101, 120, 32, 37, 100, 10};

.visible .entry _Z6addTwoPiS_S_(
	.param .u64 .ptr .align 1 _Z6addTwoPiS_S__param_0,
	.param .u64 .ptr .align 1 _Z6addTwoPiS_S__param_1,
	.param .u64 .ptr .align 1 _Z6addTwoPiS_S__param_2
)
{
	.local .align 16 .b8 	__local_depot0[16];
	.reg .b64 	%SP;
	.reg .b64 	%SPL;
	.reg .b32 	%r<10>;
	.reg .b64 	%rd<15>;

	mov.u64 	%SPL, __local_depot0;
	cvta.local.u64 	%SP, %SPL;
	ld.param.u64 	%rd1, [_Z6addTwoPiS_S__param_0];
	ld.param.u64 	%rd2, [_Z6addTwoPiS_S__param_1];
	ld.param.u64 	%rd3, [_Z6addTwoPiS_S__param_2];
	cvta.to.global.u64 	%rd4, %rd3;
	cvta.to.global.u64 	%rd5, %rd2;
	cvta.to.global.u64 	%rd6, %rd1;
	add.u64 	%rd7, %SP, 0;
	add.u64 	%rd8, %SPL, 0;
	mov.u32 	%r1, %ctaid.x;
	mov.u32 	%r2, %ntid.x;
	mov.u32 	%r3, %tid.x;
	mad.lo.s32 	%r4, %r1, %r2, %r3;
	st.local.v4.u32 	[%rd8], {%r3, %r1, %r2, %r4};
	mov.u64 	%rd9, $str;
	cvta.global.u64 	%rd10, %rd9;
	{ // callseq 0, 0
	.param .b64 param0;
	st.param.b64 	[param0], %rd10;
	.param .b64 param1;
	st.param.b64 	[param1], %rd7;
	.param .b32 retval0;
	call.uni (retval0), 
	vprintf, 
	(
	param0, 
	param1
	);
	ld.param.b32 	%r5, [retval0];
	} // callseq 0
	mul.wide.s32 	%rd11, %r4, 4;
	add.s64 	%rd12, %rd6, %rd11;
	ld.global.u32 	%r7, [%rd12];
	add.s64 	%rd13, %rd5, %rd11;
	ld.global.u32 	%r8, [%rd13];
	add.s32 	%r9, %r8, %r7;
	add.s64 	%rd14, %rd4, %rd11;
	st.global.u32 	[%rd14], %r9;
	ret;

}


// ===== COMPILED SASS (sm_100) =====

	.target	sm_100

	.elftype	@"ET_EXEC"


//--------------------- .note.nv.tkinfo           --------------------------
	.section	.note.nv.tkinfo,"",@"SHT_NOTE"
	.sectionflags	@"SHF_NOTE_NV_TKINFO"
	.tkinfo
        /*0018*/ 	.word	0x00000002
        /*0030*/ 	.string	""
        /*0030*/ 	.string	"ptxas"
        /*0030*/ 	.string	"Cuda compilation tools, release 13.0, V13.0.88"
        /*0030*/ 	.string	"Build cuda_13.0.r13.0/compiler.36424714_0"
        /*0030*/ 	.string	"-arch sm_100 -m 64 "



//--------------------- .note.nv.cuinfo           --------------------------
	.section	.note.nv.cuinfo,"",@"SHT_NOTE"
	.sectionflags	@"SHF_NOTE_NV_CUINFO"
        /*0018*/ 	.short	0x0002
        /*001a*/ 	.short	0x0064
        /*001c*/ 	.short	0x0082
	.zero		2


//--------------------- .nv.info                  --------------------------
	.section	.nv.info,"",@"SHT_CUDA_INFO"
	.align	4


	//----- nvinfo : EIATTR_REGCOUNT
	.align		4
        /*0000*/ 	.byte	0x04, 0x2f
        /*0002*/ 	.short	(.L_2 - .L_1)
	.align		4
.L_1:
        /*0004*/ 	.word	index@(_Z6addTwoPiS_S_)
        /*0008*/ 	.word	0x00000018


	//----- nvinfo : EIATTR_FRAME_SIZE
	.align		4
.L_2:
        /*000c*/ 	.byte	0x04, 0x11
        /*000e*/ 	.short	(.L_4 - .L_3)
	.align		4
.L_3:
        /*0010*/ 	.word	index@(_Z6addTwoPiS_S_)
        /*0014*/ 	.word	0x00000010


	//----- nvinfo : EIATTR_MIN_STACK_SIZE
	.align		4
.L_4:
        /*0018*/ 	.byte	0x04, 0x12
        /*001a*/ 	.short	(.L_6 - .L_5)
	.align		4
.L_5:
        /*001c*/ 	.word	index@(_Z6addTwoPiS_S_)
        /*0020*/ 	.word	0x00000010
.L_6:


//--------------------- .nv.compat                --------------------------
	.section	.nv.compat,"",@"SHT_CUDA_COMPAT_INFO"
	.align	4
        /*0000*/ 	.byte	0x02, 0x09, 0x00, 0x00, 0x02, 0x02, 0x01, 0x00, 0x02, 0x05, 0x05, 0x00, 0x03, 0x07, 0x01, 0x01
        /*0010*/ 	.byte	0x02, 0x03, 0x00, 0x00, 0x02, 0x06, 0x01, 0x00, 0x04, 0x0b, 0x08, 0x00, 0x09, 0x00, 0x00, 0x00
        /*0020*/ 	.byte	0x00, 0x00, 0x00, 0x00


//--------------------- .nv.info._Z6addTwoPiS_S_  --------------------------
	.section	.nv.info._Z6addTwoPiS_S_,"",@"SHT_CUDA_INFO"
	.sectionflags	@""
	.align	4


	//----- nvinfo : EIATTR_CUDA_API_VERSION
	.align		4
        /*0000*/ 	.byte	0x04, 0x37
        /*0002*/ 	.short	(.L_8 - .L_7)
.L_7:
        /*0004*/ 	.word	0x00000082


	//----- nvinfo : EIATTR_KPARAM_INFO
	.align		4
.L_8:
        /*0008*/ 	.byte	0x04, 0x17
        /*000a*/ 	.short	(.L_10 - .L_9)
.L_9:
        /*000c*/ 	.word	0x00000000
        /*0010*/ 	.short	0x0002
        /*0012*/ 	.short	0x0010
        /*0014*/ 	.byte	0x00, 0xf5, 0x21, 0x00


	//----- nvinfo : EIATTR_KPARAM_INFO
	.align		4
.L_10:
        /*0018*/ 	.byte	0x04, 0x17
        /*001a*/ 	.short	(.L_12 - .L_11)
.L_11:
        /*001c*/ 	.word	0x00000000
        /*0020*/ 	.short	0x0001
        /*0022*/ 	.short	0x0008
        /*0024*/ 	.byte	0x00, 0xf5, 0x21, 0x00


	//----- nvinfo : EIATTR_KPARAM_INFO
	.align		4
.L_12:
        /*0028*/ 	.byte	0x04, 0x17
        /*002a*/ 	.short	(.L_14 - .L_13)
.L_13:
        /*002c*/ 	.word	0x00000000
        /*0030*/ 	.short	0x0000
        /*0032*/ 	.short	0x0000
        /*0034*/ 	.byte	0x00, 0xf5, 0x21, 0x00


	//----- nvinfo : EIATTR_SPARSE_MMA_MASK
	.align		4
.L_14:
        /*0038*/ 	.byte	0x03, 0x50
        /*003a*/ 	.short	0x0000


	//----- nvinfo : EIATTR_MAXREG_COUNT
	.align		4
        /*003c*/ 	.byte	0x03, 0x1b
        /*003e*/ 	.short	0x00ff


	//----- nvinfo : EIATTR_EXTERNS
	.align		4
        /*0040*/ 	.byte	0x04, 0x0f
        /*0042*/ 	.short	(.L_16 - .L_15)


	//   ....[0]....
	.align		4
.L_15:
        /*0044*/ 	.word	index@(vprintf)


	//----- nvinfo : EIATTR_MERCURY_ISA_VERSION
	.align		4
.L_16:
        /*0048*/ 	.byte	0x03, 0x5f
        /*004a*/ 	.short	0x0101


	//----- nvinfo : EIATTR_VRC_CTA_INIT_COUNT
	.align		4
        /*004c*/ 	.byte	0x02, 0x4a
	.zero		1
	.zero		1


	//----- nvinfo : EIATTR_SYSCALL_OFFSETS
	.align		4
        /*0050*/ 	.byte	0x04, 0x46
        /*0052*/ 	.short	(.L_18 - .L_17)


	//   ....[0]....
.L_17:
        /*0054*/ 	.word	0x00000120


	//----- nvinfo : EIATTR_EXIT_INSTR_OFFSETS
	.align		4
.L_18:
        /*0058*/ 	.byte	0x04, 0x1c
        /*005a*/ 	.short	(.L_20 - .L_19)


	//   ....[0]....
.L_19:
        /*005c*/ 	.word	0x000001d0


	//----- nvinfo : EIATTR_CBANK_PARAM_SIZE
	.align		4
.L_20:
        /*0060*/ 	.byte	0x03, 0x19
        /*0062*/ 	.short	0x0018


	//----- nvinfo : EIATTR_PARAM_CBANK
	.align		4
        /*0064*/ 	.byte	0x04, 0x0a
        /*0066*/ 	.short	(.L_22 - .L_21)
	.align		4
.L_21:
        /*0068*/ 	.word	index@(.nv.constant0._Z6addTwoPiS_S_)
        /*006c*/ 	.short	0x0380
        /*006e*/ 	.short	0x0018


	//----- nvinfo : EIATTR_SW_WAR
	.align		4
.L_22:
        /*0070*/ 	.byte	0x04, 0x36
        /*0072*/ 	.short	(.L_24 - .L_23)
.L_23:
        /*0074*/ 	.word	0x00000008
.L_24:


//--------------------- .nv.callgraph             --------------------------
	.section	.nv.callgraph,"",@"SHT_CUDA_CALLGRAPH"
	.align	4
	.sectionentsize	8
	.align		4
        /*0000*/ 	.word	0x00000000
	.align		4
        /*0004*/ 	.word	0xffffffff
	.align		4
        /*0008*/ 	.word	index@(_Z6addTwoPiS_S_)
	.align		4
        /*000c*/ 	.word	index@(vprintf)
	.align		4
        /*0010*/ 	.word	0x00000000
	.align		4
        /*0014*/ 	.word	0xfffffffe
	.align		4
        /*0018*/ 	.word	0x00000000
	.align		4
        /*001c*/ 	.word	0xfffffffd
	.align		4
        /*0020*/ 	.word	0x00000000
	.align		4
        /*0024*/ 	.word	0xfffffffc


//--------------------- .nv.constant4             --------------------------
	.section	.nv.constant4,"a",@progbits
	.align	8
	.align		8
.nv.constant4:
        /*0000*/ 	.dword	vprintf
	.align		8
        /*0008*/ 	.dword	$str


//--------------------- .text._Z6addTwoPiS_S_     --------------------------
	.section	.text._Z6addTwoPiS_S_,"ax",@progbits
	.align	128
        .global         _Z6addTwoPiS_S_
        .type           _Z6addTwoPiS_S_,@function
        .size           _Z6addTwoPiS_S_,(.L_x_2 - _Z6addTwoPiS_S_)
        .other          _Z6addTwoPiS_S_,@"STO_CUDA_ENTRY STV_DEFAULT"
_Z6addTwoPiS_S_:
.text._Z6addTwoPiS_S_:
[----:B------:R-:W0:Y:S01]  /*0000*/  LDC R1, c[0x0][0x37c] ;  /* 0x0000df00ff017b82 */ /* 0x000e220000000800 */
[----:B------:R-:W1:Y:S01]  /*0010*/  S2R R17, SR_CTAID.X ;  /* 0x0000000000117919 */ /* 0x000e620000002500 */
[----:B------:R-:W2:Y:S06]  /*0020*/  LDCU UR5, c[0x0][0x2fc] ;  /* 0x00005f80ff0577ac */ /* 0x000eac0008000800 */
[----:B------:R-:W1:Y:S01]  /*0030*/  LDC R18, c[0x0][0x360] ;  /* 0x0000d800ff127b82 */ /* 0x000e620000000800 */
[----:B0-----:R-:W-:Y:S01]  /*0040*/  IADD3 R1, PT, PT, R1, -0x10, RZ ;  /* 0xfffffff001017810 */ /* 0x001fe20007ffe0ff */
[----:B------:R-:W1:Y:S01]  /*0050*/  S2R R16, SR_TID.X ;  /* 0x0000000000107919 */ /* 0x000e620000002100 */
[----:B------:R-:W-:Y:S01]  /*0060*/  MOV R0, 0x0 ;  /* 0x0000000000007802 */ /* 0x000fe20000000f00 */
[----:B------:R-:W0:Y:S04]  /*0070*/  LDCU UR4, c[0x0][0x2f8] ;  /* 0x00005f00ff0477ac */ /* 0x000e280008000800 */
[----:B------:R3:W4:Y:S01]  /*0080*/  LDC.64 R2, c[0x4][R0] ;  /* 0x0100000000027b82 */ /* 0x0007220000000a00 */
[----:B------:R-:W5:Y:S01]  /*0090*/  LDCU.64 UR6, c[0x4][0x8] ;  /* 0x01000100ff0677ac */ /* 0x000f620008000a00 */
[----:B------:R-:W1:Y:S01]  /*00a0*/  LDCU.64 UR36, c[0x0][0x358] ;  /* 0x00006b00ff2477ac */ /* 0x000e620008000a00 */
[----:B0-----:R-:W-:-:S04]  /*00b0*/  IADD3 R6, P0, PT, R1, UR4, RZ ;  /* 0x0000000401067c10 */ /* 0x001fc8000ff1e0ff */
[----:B--2---:R-:W-:Y:S01]  /*00c0*/  IADD3.X R7, PT, PT, RZ, UR5, RZ, P0, !PT ;  /* 0x00000005ff077c10 */ /* 0x004fe200087fe4ff */
[----:B-----5:R-:W-:Y:S01]  /*00d0*/  IMAD.U32 R5, RZ, RZ, UR7 ;  /* 0x00000007ff057e24 */ /* 0x020fe2000f8e00ff */
[----:B------:R-:W-:Y:S01]  /*00e0*/  MOV R4, UR6 ;  /* 0x0000000600047c02 */ /* 0x000fe20008000f00 */
[----:B-1----:R-:W-:-:S05]  /*00f0*/  IMAD R19, R17, R18, R16 ;  /* 0x0000001211137224 */ /* 0x002fca00078e0210 */
[----:B------:R3:W-:Y:S02]  /*0100*/  STL.128 [R1], R16 ;  /* 0x0000001001007387 */ /* 0x0007e40000100c00 */
[----:B------:R-:W-:-:S07]  /*0110*/  LEPC R20, `(.L_x_0) ;  /* 0x000000001014794e */ /* 0x000fce0000000000 */
[----:B---34-:R-:W-:Y:S05]  /*0120*/  CALL.ABS.NOINC R2 ;  /* 0x0000000002007343 */ /* 0x018fea0003c00000 */
.L_x_0:
[----:B------:R-:W0:Y:S08]  /*0130*/  LDC.64 R2, c[0x0][0x380] ;  /* 0x0000e000ff027b82 */ /* 0x000e300000000a00 */
[----:B------:R-:W1:Y:S08]  /*0140*/  LDC.64 R4, c[0x0][0x388] ;  /* 0x0000e200ff047b82 */ /* 0x000e700000000a00 */
[----:B------:R-:W2:Y:S01]  /*0150*/  LDC.64 R6, c[0x0][0x390] ;  /* 0x0000e400ff067b82 */ /* 0x000ea20000000a00 */
[----:B0-----:R-:W-:-:S06]  /*0160*/  IMAD.WIDE R2, R19, 0x4, R2 ;  /* 0x0000000413027825 */ /* 0x001fcc00078e0202 */
[----:B------:R-:W3:Y:S01]  /*0170*/  LDG.E R2, desc[UR36][R2.64] ;  /* 0x0000002402027981 */ /* 0x000ee2000c1e1900 */
[----:B-1----:R-:W-:-:S06]  /*0180*/  IMAD.WIDE R4, R19, 0x4, R4 ;  /* 0x0000000413047825 */ /* 0x002fcc00078e0204 */
[----:B------:R-:W3:Y:S01]  /*0190*/  LDG.E R5, desc[UR36][R4.64] ;  /* 0x0000002404057981 */ /* 0x000ee2000c1e1900 */
[----:B--2---:R-:W-:-:S04]  /*01a0*/  IMAD.WIDE R6, R19, 0x4, R6 ;  /* 0x0000000413067825 */ /* 0x004fc800078e0206 */
[----:B---3--:R-:W-:-:S05]  /*01b0*/  IMAD.IADD R9, R2, 0x1, R5 ;  /* 0x0000000102097824 */ /* 0x008fca00078e0205 */
[----:B------:R-:W-:Y:S01]  /*01c0*/  STG.E desc[UR36][R6.64], R9 ;  /* 0x0000000906007986 */ /* 0x000fe2000c101924 */
[----:B------:R-:W-:Y:S05]  /*01d0*/  EXIT ;  /* 0x000000000000794d */ /* 0x000fea0003800000 */
.L_x_1:
[----:B------:R-:W-:-:S00]  /*01e0*/  BRA `(.L_x_1) ;  /* 0xfffffffc00fc7947 */ /* 0x000fc0000383ffff */
[----:B------:R-:W-:-:S00]  /*01f0*/  NOP ;  /* 0x0000000000007918 */ /* 0x000fc00000000000 */
        /* <DEDUP_REMOVED lines=8> */
.L_x_2:


//--------------------- .nv.global.init           --------------------------
	.section	.nv.global.init,"aw",@progbits
.nv.global.init:
	.type		$str,@object
	.size		$str,(.L_0 - $str)
$str:
        /*0000*/ 	.byte	0x54, 0x68, 0x72, 0x65, 0x61, 0x64, 0x20, 0x25, 0x64, 0x20, 0x6f, 0x6e, 0x20, 0x62, 0x6c, 0x6f
        /*0010*/ 	.byte	0x63, 0x6b, 0x20, 0x25, 0x64, 0x20, 0x68, 0x61, 0x73, 0x20, 0x62, 0x6c, 0x6f, 0x63, 0x6b, 0x20
        /*0020*/ 	.byte	0x64, 0x69, 0x6d, 0x20, 0x25, 0x64, 0x20, 0x61, 0x6e, 0x64, 0x20, 0x73, 0x68, 0x6f, 0x75, 0x6c
        /*0030*/ 	.byte	0x64, 0x20, 0x75, 0x70, 0x64, 0x61, 0x74, 0x65, 0x20, 0x69, 0x6e, 0x64, 0x65, 0x78, 0x20, 0x25
        /*0040*/ 	.byte	0x64, 0x0a, 0x00
.L_0:


//--------------------- .nv.shared.reserved.0     --------------------------
	.section	.nv.shared.reserved.0,"aw",@nobits
	.weak		__nv_reservedSMEM_offset_0_alias
	.size		__nv_reservedSMEM_offset_0_alias, 0, 64
	.other		__nv_reservedSMEM_offset_0_alias,@"STO_CUDA_RESERVED_SHARED STV_DEFAULT"
__nv_reservedSMEM_offset_0_alias:
	.zero		0
	.zero		64


//--------------------- .nv.constant0._Z6addTwoPiS_S_ --------------------------
	.section	.nv.constant0._Z6addTwoPiS_S_,"a",@progbits
	.sectionflags	@""
	.align	4
.nv.constant0._Z6addTwoPiS_S_:
	.zero		920


//--------------------- SYMBOLS --------------------------

	.type		.nv.reservedSmem.offset0,@object
	.size		.nv.reservedSmem.offset0,0x4
	.type		vprintf,@function
